	.headerflags	@"EF_CUDA_TEXMODE_UNIFIED EF_CUDA_64BIT_ADDRESS EF_CUDA_ACCELERATORS EF_CUDA_SM90 EF_CUDA_VIRTUAL_SM(EF_CUDA_SM90)"
	.elftype	@"ET_EXEC"


//--------------------- .nv.info                  --------------------------
	.section	.nv.info,"",@"SHT_CUDA_INFO"
	.align	4


	//----- nvinfo : EIATTR_REGCOUNT
	.align		4
        /*0000*/ 	.byte	0x04, 0x2f
        /*0002*/ 	.short	(.L_1 - .L_0)
	.align		4
.L_0:
        /*0004*/ 	.word	index@(triton_poi_fused_0)
        /*0008*/ 	.word	0x0000001e


	//----- nvinfo : EIATTR_MIN_STACK_SIZE
	.align		4
.L_1:
        /*000c*/ 	.byte	0x04, 0x12
        /*000e*/ 	.short	(.L_3 - .L_2)
	.align		4
.L_2:
        /*0010*/ 	.word	index@(triton_poi_fused_0)
        /*0014*/ 	.word	0x00000000


	//----- nvinfo : EIATTR_FRAME_SIZE
	.align		4
.L_3:
        /*0018*/ 	.byte	0x04, 0x11
        /*001a*/ 	.short	(.L_5 - .L_4)
	.align		4
.L_4:
        /*001c*/ 	.word	index@(triton_poi_fused_0)
        /*0020*/ 	.word	0x00000000


	//----- nvinfo : EIATTR_MIN_STACK_SIZE
	.align		4
.L_5:
        /*0024*/ 	.byte	0x04, 0x12
        /*0026*/ 	.short	(.L_7 - .L_6)
	.align		4
.L_6:
        /*0028*/ 	.word	index@(triton_poi_fused_0)
        /*002c*/ 	.word	0x00000000
.L_7:


//--------------------- .nv.info.triton_poi_fused_0 --------------------------
	.section	.nv.info.triton_poi_fused_0,"",@"SHT_CUDA_INFO"
	.sectionflags	@""
	.align	4


	//----- nvinfo : EIATTR_CUDA_API_VERSION
	.align		4
        /*0000*/ 	.byte	0x04, 0x37
        /*0002*/ 	.short	(.L_9 - .L_8)
.L_8:
        /*0004*/ 	.word	0x0000007c


	//----- nvinfo : EIATTR_KPARAM_INFO
	.align		4
.L_9:
        /*0008*/ 	.byte	0x04, 0x17
        /*000a*/ 	.short	(.L_11 - .L_10)
.L_10:
        /*000c*/ 	.word	0x00000000
        /*0010*/ 	.short	0x0003
        /*0012*/ 	.short	0x0014
        /*0014*/ 	.byte	0x00, 0xf0, 0x11, 0x00


	//----- nvinfo : EIATTR_KPARAM_INFO
	.align		4
.L_11:
        /*0018*/ 	.byte	0x04, 0x17
        /*001a*/ 	.short	(.L_13 - .L_12)
.L_12:
        /*001c*/ 	.word	0x00000000
        /*0020*/ 	.short	0x0002
        /*0022*/ 	.short	0x0010
        /*0024*/ 	.byte	0x00, 0xf0, 0x11, 0x00


	//----- nvinfo : EIATTR_KPARAM_INFO
	.align		4
.L_13:
        /*0028*/ 	.byte	0x04, 0x17
        /*002a*/ 	.short	(.L_15 - .L_14)
.L_14:
        /*002c*/ 	.word	0x00000000
        /*0030*/ 	.short	0x0001
        /*0032*/ 	.short	0x0008
        /*0034*/ 	.byte	0x00, 0xf4, 0x21, 0x00


	//----- nvinfo : EIATTR_KPARAM_INFO
	.align		4
.L_15:
        /*0038*/ 	.byte	0x04, 0x17
        /*003a*/ 	.short	(.L_17 - .L_16)
.L_16:
        /*003c*/ 	.word	0x00000000
        /*0040*/ 	.short	0x0000
        /*0042*/ 	.short	0x0000
        /*0044*/ 	.byte	0x00, 0xf4, 0x21, 0x00


	//----- nvinfo : EIATTR_SPARSE_MMA_MASK
	.align		4
.L_17:
        /*0048*/ 	.byte	0x03, 0x50
        /*004a*/ 	.short	0x0000


	//----- nvinfo : EIATTR_MAXREG_COUNT
	.align		4
        /*004c*/ 	.byte	0x03, 0x1b
        /*004e*/ 	.short	0x00ff


	//----- nvinfo : EIATTR_EXIT_INSTR_OFFSETS
	.align		4
        /*0050*/ 	.byte	0x04, 0x1c
        /*0052*/ 	.short	(.L_19 - .L_18)


	//   ....[0]....
.L_18:
        /*0054*/ 	.word	0x000005f0


	//   ....[1]....
        /*0058*/ 	.word	0x00000640


	//----- nvinfo : EIATTR_REQNTID
	.align		4
.L_19:
        /*005c*/ 	.byte	0x04, 0x10
        /*005e*/ 	.short	(.L_21 - .L_20)
.L_20:
        /*0060*/ 	.word	0x00000080
        /*0064*/ 	.word	0x00000001
        /*0068*/ 	.word	0x00000001


	//----- nvinfo : EIATTR_CBANK_PARAM_SIZE
	.align		4
.L_21:
        /*006c*/ 	.byte	0x03, 0x19
        /*006e*/ 	.short	0x0018


	//----- nvinfo : EIATTR_PARAM_CBANK
	.align		4
        /*0070*/ 	.byte	0x04, 0x0a
        /*0072*/ 	.short	(.L_23 - .L_22)
	.align		4
.L_22:
        /*0074*/ 	.word	index@(.nv.constant0.triton_poi_fused_0)
        /*0078*/ 	.short	0x0210
        /*007a*/ 	.short	0x0018


	//----- nvinfo : EIATTR_SW_WAR
	.align		4
.L_23:
        /*007c*/ 	.byte	0x04, 0x36
        /*007e*/ 	.short	(.L_25 - .L_24)
.L_24:
        /*0080*/ 	.word	0x00000008
.L_25:


//--------------------- .nv.callgraph             --------------------------
	.section	.nv.callgraph,"",@"SHT_CUDA_CALLGRAPH"
	.align	4
	.sectionentsize	8
	.align		4
        /*0000*/ 	.word	0x00000000
	.align		4
        /*0004*/ 	.word	0xffffffff
	.align		4
        /*0008*/ 	.word	0x00000000
	.align		4
        /*000c*/ 	.word	0xfffffffe
	.align		4
        /*0010*/ 	.word	0x00000000
	.align		4
        /*0014*/ 	.word	0xfffffffd
	.align		4
        /*0018*/ 	.word	0x00000000
	.align		4
        /*001c*/ 	.word	0xfffffffc


//--------------------- .text.triton_poi_fused_0  --------------------------
	.section	.text.triton_poi_fused_0,"ax",@progbits
	.sectionflags	@"SHF_BARRIERS=1"
	.align	128
        .global         triton_poi_fused_0
        .type           triton_poi_fused_0,@function
        .size           triton_poi_fused_0,(.L_x_1 - triton_poi_fused_0)
        .other          triton_poi_fused_0,@"STO_CUDA_ENTRY STV_DEFAULT"
triton_poi_fused_0:
.text.triton_poi_fused_0:
[----:B------:R-:W0:Y:S01]  /*0000*/  LDC R1, c[0x0][0x28] ;  /* 0x00000a00ff017b82 */ /* 0x000e220000000800 */
[----:B------:R-:W1:Y:S07]  /*0010*/  S2R R0, SR_CTAID.X ;  /* 0x0000000000007919 */ /* 0x000e6e0000002500 */
[----:B------:R-:W2:Y:S01]  /*0020*/  LDC.64 R14, c[0x0][0x210] ;  /* 0x00008400ff0e7b82 */ /* 0x000ea20000000a00 */
[----:B------:R-:W-:Y:S01]  /*0030*/  IMAD.MOV.U32 R19, RZ, RZ, RZ ;  /* 0x000000ffff137224 */ /* 0x000fe200078e00ff */
[----:B------:R-:W-:Y:S01]  /*0040*/  ULDC.64 UR6, c[0x0][0x208] ;  /* 0x0000820000067ab9 */ /* 0x000fe20000000a00 */
[----:B------:R-:W3:Y:S01]  /*0050*/  S2R R21, SR_TID.X ;  /* 0x0000000000157919 */ /* 0x000ee20000002100 */
[----:B------:R-:W4:Y:S01]  /*0060*/  S2R R18, SR_CTAID.Y ;  /* 0x0000000000127919 */ /* 0x000f220000002600 */
[----:B------:R-:W-:-:S02]  /*0070*/  IMAD.MOV.U32 R20, RZ, RZ, RZ ;  /* 0x000000ffff147224 */ /* 0x000fc400078e00ff */
[----:B-1----:R-:W-:Y:S01]  /*0080*/  IMAD.SHL.U32 R0, R0, 0x10, RZ ;  /* 0x0000001000007824 */ /* 0x002fe200078e00ff */
[----:B---3--:R-:W-:-:S04]  /*0090*/  SHF.R.U32.HI R17, RZ, 0x4, R21 ;  /* 0x00000004ff117819 */ /* 0x008fc80000011615 */
[----:B------:R-:W-:Y:S01]  /*00a0*/  LOP3.LUT R6, R0, 0xf, R21, 0xf8, !PT ;  /* 0x0000000f00067812 */ /* 0x000fe200078ef815 */
[----:B----4-:R-:W-:Y:S01]  /*00b0*/  IMAD.SHL.U32 R16, R18, 0x40, RZ ;  /* 0x0000004012107824 */ /* 0x010fe200078e00ff */
[----:B------:R-:W-:Y:S02]  /*00c0*/  SGXT.U32 R17, R17, 0x3 ;  /* 0x000000031111781a */ /* 0x000fe40000000000 */
[----:B------:R-:W-:Y:S02]  /*00d0*/  ISETP.GE.AND P0, PT, R6, 0x9, PT ;  /* 0x000000090600780c */ /* 0x000fe40003f06270 */
[----:B------:R-:W-:Y:S02]  /*00e0*/  LOP3.LUT R2, R16, R17, RZ, 0xfc, !PT ;  /* 0x0000001110027212 */ /* 0x000fe400078efcff */
[----:B------:R-:W-:Y:S02]  /*00f0*/  LOP3.LUT R3, R16, 0x8, R17, 0xfe, !PT ;  /* 0x0000000810037812 */ /* 0x000fe400078efe11 */
[----:B------:R-:W-:Y:S01]  /*0100*/  LOP3.LUT R4, R16, 0x10, R17, 0xfe, !PT ;  /* 0x0000001010047812 */ /* 0x000fe200078efe11 */
[--C-:B------:R-:W-:Y:S01]  /*0110*/  IMAD R27, R2, 0x9, R6.reuse ;  /* 0x00000009021b7824 */ /* 0x100fe200078e0206 */
[----:B------:R-:W-:Y:S01]  /*0120*/  LOP3.LUT R7, R16, 0x18, R17, 0xfe, !PT ;  /* 0x0000001810077812 */ /* 0x000fe200078efe11 */
[--C-:B------:R-:W-:Y:S01]  /*0130*/  IMAD R3, R3, 0x9, R6.reuse ;  /* 0x0000000903037824 */ /* 0x100fe200078e0206 */
[----:B------:R-:W-:Y:S01]  /*0140*/  LOP3.LUT R9, R16, 0x20, R17, 0xfe, !PT ;  /* 0x0000002010097812 */ /* 0x000fe200078efe11 */
[--C-:B------:R-:W-:Y:S01]  /*0150*/  IMAD R5, R4, 0x9, R6.reuse ;  /* 0x0000000904057824 */ /* 0x100fe200078e0206 */
[----:B------:R-:W-:Y:S01]  /*0160*/  LOP3.LUT R11, R16, 0x28, R17, 0xfe, !PT ;  /* 0x00000028100b7812 */ /* 0x000fe200078efe11 */
[----:B------:R-:W-:Y:S01]  /*0170*/  IMAD R7, R7, 0x9, R6 ;  /* 0x0000000907077824 */ /* 0x000fe200078e0206 */
[----:B------:R-:W-:Y:S01]  /*0180*/  LOP3.LUT R13, R16, 0x30, R17, 0xfe, !PT ;  /* 0x00000030100d7812 */ /* 0x000fe200078efe11 */
[----:B--2---:R-:W-:Y:S01]  /*0190*/  IMAD.WIDE R26, R27, 0x4, R14 ;  /* 0x000000041b1a7825 */ /* 0x004fe200078e020e */
[----:B------:R-:W-:-:S03]  /*01a0*/  LOP3.LUT R23, R16, 0x38, R17, 0xfe, !PT ;  /* 0x0000003810177812 */ /* 0x000fc600078efe11 */
[--C-:B------:R-:W-:Y:S01]  /*01b0*/  IMAD R9, R9, 0x9, R6.reuse ;  /* 0x0000000909097824 */ /* 0x100fe200078e0206 */
[----:B------:R1:W2:Y:S01]  /*01c0*/  @!P0 LDG.E.EL R19, desc[UR6][R26.64] ;  /* 0x000000061a138981 */ /* 0x0002a2000c2e1900 */
[--C-:B------:R-:W-:Y:S02]  /*01d0*/  IMAD R11, R11, 0x9, R6.reuse ;  /* 0x000000090b0b7824 */ /* 0x100fe400078e0206 */
[--C-:B------:R-:W-:Y:S02]  /*01e0*/  IMAD R13, R13, 0x9, R6.reuse ;  /* 0x000000090d0d7824 */ /* 0x100fe400078e0206 */
[----:B------:R-:W-:Y:S02]  /*01f0*/  IMAD R23, R23, 0x9, R6 ;  /* 0x0000000917177824 */ /* 0x000fe400078e0206 */
[----:B------:R-:W-:Y:S01]  /*0200*/  IMAD.WIDE R2, R3, 0x4, R14 ;  /* 0x0000000403027825 */ /* 0x000fe200078e020e */
[----:B------:R-:W-:-:S03]  /*0210*/  CS2R R24, SRZ ;  /* 0x0000000000187805 */ /* 0x000fc6000001ff00 */
[--C-:B------:R-:W-:Y:S01]  /*0220*/  IMAD.WIDE R4, R5, 0x4, R14.reuse ;  /* 0x0000000405047825 */ /* 0x100fe200078e020e */
[----:B-1----:R-:W-:Y:S01]  /*0230*/  CS2R R26, SRZ ;  /* 0x00000000001a7805 */ /* 0x002fe2000001ff00 */
[----:B------:R1:W3:Y:S02]  /*0240*/  @!P0 LDG.E.EL R20, desc[UR6][R2.64] ;  /* 0x0000000602148981 */ /* 0x0002e4000c2e1900 */
[----:B------:R-:W-:-:S04]  /*0250*/  IMAD.WIDE R6, R7, 0x4, R14 ;  /* 0x0000000407067825 */ /* 0x000fc800078e020e */
[--C-:B------:R-:W-:Y:S01]  /*0260*/  IMAD.WIDE R8, R9, 0x4, R14.reuse ;  /* 0x0000000409087825 */ /* 0x100fe200078e020e */
[----:B------:R-:W4:Y:S03]  /*0270*/  @!P0 LDG.E.EL R24, desc[UR6][R6.64] ;  /* 0x0000000606188981 */ /* 0x000f26000c2e1900 */
[----:B------:R-:W-:-:S04]  /*0280*/  IMAD.WIDE R10, R11, 0x4, R14 ;  /* 0x000000040b0a7825 */ /* 0x000fc800078e020e */
[--C-:B------:R-:W-:Y:S01]  /*0290*/  IMAD.WIDE R12, R13, 0x4, R14.reuse ;  /* 0x000000040d0c7825 */ /* 0x100fe200078e020e */
[----:B------:R-:W5:Y:S03]  /*02a0*/  @!P0 LDG.E.EL R25, desc[UR6][R10.64] ;  /* 0x000000060a198981 */ /* 0x000f66000c2e1900 */
[----:B------:R-:W-:Y:S01]  /*02b0*/  IMAD.WIDE R14, R23, 0x4, R14 ;  /* 0x00000004170e7825 */ /* 0x000fe200078e020e */
[----:B------:R1:W5:Y:S03]  /*02c0*/  @!P0 LDG.E.EL R27, desc[UR6][R12.64] ;  /* 0x000000060c1b8981 */ /* 0x000366000c2e1900 */
[----:B------:R-:W-:Y:S01]  /*02d0*/  IMAD.MOV.U32 R22, RZ, RZ, RZ ;  /* 0x000000ffff167224 */ /* 0x000fe200078e00ff */
[----:B------:R-:W5:Y:S01]  /*02e0*/  @!P0 LDG.E.EL R26, desc[UR6][R14.64] ;  /* 0x000000060e1a8981 */ /* 0x000f62000c2e1900 */
[----:B------:R-:W-:-:S04]  /*02f0*/  IMAD.MOV.U32 R23, RZ, RZ, RZ ;  /* 0x000000ffff177224 */ /* 0x000fc800078e00ff */
[----:B------:R-:W5:Y:S04]  /*0300*/  @!P0 LDG.E.EL R22, desc[UR6][R4.64] ;  /* 0x0000000604168981 */ /* 0x000f68000c2e1900 */
[----:B------:R1:W5:Y:S01]  /*0310*/  @!P0 LDG.E.EL R23, desc[UR6][R8.64] ;  /* 0x0000000608178981 */ /* 0x000362000c2e1900 */
[----:B------:R-:W1:Y:S02]  /*0320*/  S2UR UR5, SR_CgaCtaId ;  /* 0x00000000000579c3 */ /* 0x000e640000008800 */
[----:B-1----:R-:W-:Y:S01]  /*0330*/  IMAD.SHL.U32 R2, R21, 0x40, RZ ;  /* 0x0000004015027824 */ /* 0x002fe200078e00ff */
[----:B------:R-:W-:-:S04]  /*0340*/  UMOV UR4, 0x400 ;  /* 0x0000040000047882 */ /* 0x000fc80000000000 */
[----:B------:R-:W-:-:S04]  /*0350*/  LOP3.LUT R2, R2, 0x3c0, RZ, 0xc0, !PT ;  /* 0x000003c002027812 */ /* 0x000fc800078ec0ff */
[----:B------:R-:W-:-:S04]  /*0360*/  LOP3.LUT R3, R2, R17, RZ, 0xfc, !PT ;  /* 0x0000001102037212 */ /* 0x000fc800078efcff */
[----:B------:R-:W-:Y:S01]  /*0370*/  LEA.HI R3, R2, R3, RZ, 0x1c ;  /* 0x0000000302037211 */ /* 0x000fe200078fe0ff */
[----:B0-----:R-:W-:-:S06]  /*0380*/  UPRMT UR4, UR5, 0x654, UR4 ;  /* 0x0000065405047896 */ /* 0x001fcc0008000004 */
[----:B------:R-:W-:Y:S02]  /*0390*/  LEA R12, R3, UR4, 0x2 ;  /* 0x00000004030c7c11 */ /* 0x000fe4000f8e10ff */
[----:B------:R-:W-:Y:S01]  /*03a0*/  SHF.R.U32.HI R2, RZ, 0x2, R21 ;  /* 0x00000002ff027819 */ /* 0x000fe20000011615 */
[----:B------:R-:W-:-:S03]  /*03b0*/  IMAD.SHL.U32 R21, R21, 0x4, RZ ;  /* 0x0000000415157824 */ /* 0x000fc600078e00ff */
[----:B------:R-:W-:Y:S02]  /*03c0*/  LOP3.LUT R3, R2, 0x1c, RZ, 0xc0, !PT ;  /* 0x0000001c02037812 */ /* 0x000fe400078ec0ff */
[----:B------:R-:W-:-:S05]  /*03d0*/  LOP3.LUT R8, R21, 0x1fc, RZ, 0xc0, !PT ;  /* 0x000001fc15087812 */ /* 0x000fca00078ec0ff */
[----:B------:R-:W-:-:S05]  /*03e0*/  IMAD.IADD R3, R8, 0x1, R3 ;  /* 0x0000000108037824 */ /* 0x000fca00078e0203 */
[----:B------:R-:W-:Y:S02]  /*03f0*/  LEA R4, R3, UR4, 0x2 ;  /* 0x0000000403047c11 */ /* 0x000fe4000f8e10ff */
[----:B------:R-:W-:Y:S02]  /*0400*/  SHF.R.S32.HI R3, RZ, 0x19, R18 ;  /* 0x00000019ff037819 */ /* 0x000fe40000011412 */
[----:B------:R-:W-:Y:S02]  /*0410*/  LOP3.LUT R16, R16, 0x3c, R21, 0xf8, !PT ;  /* 0x0000003c10107812 */ /* 0x000fe400078ef815 */
[----:B------:R-:W-:-:S04]  /*0420*/  SGXT R3, R3, 0x1 ;  /* 0x000000010303781a */ /* 0x000fc80000000200 */
[----:B------:R-:W-:Y:S02]  /*0430*/  LEA.HI R9, R3, R16, RZ, 0x5 ;  /* 0x0000001003097211 */ /* 0x000fe400078f28ff */
[----:B------:R-:W0:Y:S02]  /*0440*/  LDC.64 R2, c[0x0][0x218] ;  /* 0x00008600ff027b82 */ /* 0x000e240000000a00 */
[----:B------:R-:W-:Y:S02]  /*0450*/  LOP3.LUT R11, R9, 0xffffffe0, RZ, 0xc0, !PT ;  /* 0xffffffe0090b7812 */ /* 0x000fe400078ec0ff */
[----:B------:R-:W-:Y:S02]  /*0460*/  SHF.R.S32.HI R10, RZ, 0x5, R9 ;  /* 0x00000005ff0a7819 */ /* 0x000fe40000011409 */
[----:B------:R-:W-:Y:S01]  /*0470*/  LOP3.LUT R9, R0, R17, RZ, 0xfc, !PT ;  /* 0x0000001100097212 */ /* 0x000fe200078efcff */
[----:B------:R-:W-:Y:S01]  /*0480*/  IMAD.IADD R11, R16, 0x1, -R11 ;  /* 0x00000001100b7824 */ /* 0x000fe200078e0a0b */
[----:B------:R-:W-:-:S02]  /*0490*/  LOP3.LUT R0, R0, 0x8, R17, 0xfe, !PT ;  /* 0x0000000800007812 */ /* 0x000fc400078efe11 */
[----:B------:R-:W-:Y:S01]  /*04a0*/  ISETP.GE.AND P1, PT, R9, 0x9, PT ;  /* 0x000000090900780c */ /* 0x000fe20003f26270 */
[----:B------:R-:W-:Y:S01]  /*04b0*/  IMAD R10, R10, 0x120, R11 ;  /* 0x000001200a0a7824 */ /* 0x000fe200078e020b */
[----:B------:R-:W-:-:S03]  /*04c0*/  ISETP.GE.AND P0, PT, R0, 0x9, PT ;  /* 0x000000090000780c */ /* 0x000fc60003f06270 */
[----:B------:R-:W-:Y:S01]  /*04d0*/  IMAD R9, R9, 0x20, R10 ;  /* 0x0000002009097824 */ /* 0x000fe200078e020a */
[----:B--2---:R-:W-:Y:S04]  /*04e0*/  STS [R12], R19 ;  /* 0x000000130c007388 */ /* 0x004fe80000000800 */
[----:B---3--:R-:W-:Y:S04]  /*04f0*/  STS [R12+0x20], R20 ;  /* 0x000020140c007388 */ /* 0x008fe80000000800 */
[----:B----4-:R-:W-:Y:S04]  /*0500*/  STS [R12+0x60], R24 ;  /* 0x000060180c007388 */ /* 0x010fe80000000800 */
[----:B-----5:R-:W-:Y:S04]  /*0510*/  STS [R12+0xa0], R25 ;  /* 0x0000a0190c007388 */ /* 0x020fe80000000800 */
[----:B------:R-:W-:Y:S04]  /*0520*/  STS [R12+0xc0], R27 ;  /* 0x0000c01b0c007388 */ /* 0x000fe80000000800 */
[----:B------:R-:W-:Y:S04]  /*0530*/  STS [R12+0xe0], R26 ;  /* 0x0000e01a0c007388 */ /* 0x000fe80000000800 */
[----:B------:R-:W-:Y:S04]  /*0540*/  STS [R12+0x40], R22 ;  /* 0x000040160c007388 */ /* 0x000fe80000000800 */
[----:B------:R1:W-:Y:S01]  /*0550*/  STS [R12+0x80], R23 ;  /* 0x000080170c007388 */ /* 0x0003e20000000800 */
[----:B------:R-:W-:Y:S06]  /*0560*/  BAR.SYNC.DEFER_BLOCKING 0x0 ;  /* 0x0000000000007b1d */ /* 0x000fec0000010000 */
[----:B------:R-:W2:Y:S01]  /*0570*/  LDS.128 R4, [R4] ;  /* 0x0000000004047984 */ /* 0x000ea20000000c00 */
[----:B-1----:R-:W-:-:S04]  /*0580*/  LOP3.LUT R12, R8, 0x200, RZ, 0xfc, !PT ;  /* 0x00000200080c7812 */ /* 0x002fc800078efcff */
[----:B------:R-:W-:-:S04]  /*0590*/  SHF.R.U32.HI R12, RZ, 0x4, R12 ;  /* 0x00000004ff0c7819 */ /* 0x000fc8000001160c */
[----:B------:R-:W-:-:S05]  /*05a0*/  LOP3.LUT R11, R12, 0x3c, RZ, 0xc0, !PT ;  /* 0x0000003c0c0b7812 */ /* 0x000fca00078ec0ff */
[----:B------:R-:W-:Y:S02]  /*05b0*/  IMAD.IADD R11, R8, 0x1, R11 ;  /* 0x00000001080b7824 */ /* 0x000fe400078e020b */
[----:B0-----:R-:W-:-:S03]  /*05c0*/  IMAD.WIDE R8, R9, 0x4, R2 ;  /* 0x0000000409087825 */ /* 0x001fc600078e0202 */
[----:B------:R-:W-:Y:S02]  /*05d0*/  LEA R11, R11, UR4, 0x2 ;  /* 0x000000040b0b7c11 */ /* 0x000fe4000f8e10ff */
[----:B--2---:R0:W-:Y:S02]  /*05e0*/  @!P1 STG.E.128 desc[UR6][R8.64], R4 ;  /* 0x0000000408009986 */ /* 0x0041e4000c101d06 */
[----:B0-----:R-:W-:Y:S05]  /*05f0*/  @P0 EXIT ;  /* 0x000000000000094d */ /* 0x001fea0003800000 */
[----:B------:R-:W1:Y:S01]  /*0600*/  LDS.128 R12, [R11+0x800] ;  /* 0x000800000b0c7984 */ /* 0x000e620000000c00 */
[----:B0-----:R-:W-:-:S04]  /*0610*/  IMAD R5, R0, 0x20, R10 ;  /* 0x0000002000057824 */ /* 0x001fc800078e020a */
[----:B------:R-:W-:-:S05]  /*0620*/  IMAD.WIDE R2, R5, 0x4, R2 ;  /* 0x0000000405027825 */ /* 0x000fca00078e0202 */
[----:B-1----:R-:W-:Y:S01]  /*0630*/  STG.E.128 desc[UR6][R2.64], R12 ;  /* 0x0000000c02007986 */ /* 0x002fe2000c101d06 */
[----:B------:R-:W-:Y:S05]  /*0640*/  EXIT ;  /* 0x000000000000794d */ /* 0x000fea0003800000 */
.L_x_0:
[----:B------:R-:W-:-:S00]  /*0650*/  BRA `(.L_x_0) ;  /* 0xfffffffc00fc7947 */ /* 0x000fc0000383ffff */
[----:B------:R-:W-:-:S00]  /*0660*/  NOP ;  /* 0x0000000000007918 */ /* 0x000fc00000000000 */
        /* <DEDUP_REMOVED lines=9> */
.L_x_1:


//--------------------- .nv.shared.triton_poi_fused_0 --------------------------
	.section	.nv.shared.triton_poi_fused_0,"aw",@nobits
	.sectionflags	@""
	.align	16
	.zero		1024


//--------------------- .nv.constant0.triton_poi_fused_0 --------------------------
	.section	.nv.constant0.triton_poi_fused_0,"a",@progbits
	.sectionflags	@""
	.align	4
.nv.constant0.triton_poi_fused_0:
	.zero		552
